	.version 1.4
	.target sm_10, map_f64_to_f32
	// compiled with /usr/local/cuda/open64/lib//be
	// nvopencc 4.0 built on 2011-05-12

	//-----------------------------------------------------------
	// Compiling /tmp/tmpxft_00006e40_00000000-9_laplaceCUDA.cpp3.i (/tmp/ccBI#.D7qnoc)
	//-----------------------------------------------------------

	//-----------------------------------------------------------
	// Options:
	//-----------------------------------------------------------
	//  Target:ptx, ISA:sm_10, Endian:little, Pointer Size:64
	//  -O3	(Optimization level)
	//  -g0	(Debug level)
	//  -m2	(Report advisories)
	//-----------------------------------------------------------

	.file	1	"<command-line>"
	.file	2	"/tmp/tmpxft_00006e40_00000000-8_laplaceCUDA.cudafe2.gpu"
	.file	3	"/usr/lib/gcc/x86_64-linux-gnu/4.4.5/include/stddef.h"
	.file	4	"/usr/local/cuda/bin/../include/crt/device_runtime.h"
	.file	5	"/usr/local/cuda/bin/../include/host_defines.h"
	.file	6	"/usr/local/cuda/bin/../include/builtin_types.h"
	.file	7	"/usr/local/cuda/bin/../include/device_types.h"
	.file	8	"/usr/local/cuda/bin/../include/driver_types.h"
	.file	9	"/usr/local/cuda/bin/../include/surface_types.h"
	.file	10	"/usr/local/cuda/bin/../include/texture_types.h"
	.file	11	"/usr/local/cuda/bin/../include/vector_types.h"
	.file	12	"/usr/local/cuda/bin/../include/device_launch_parameters.h"
	.file	13	"/usr/local/cuda/bin/../include/crt/storage_class.h"
	.file	14	"/usr/include/bits/types.h"
	.file	15	"/usr/include/time.h"
	.file	16	"laplaceCUDA.cu"
	.file	17	"/usr/local/cuda/bin/../include/common_functions.h"
	.file	18	"/usr/local/cuda/bin/../include/math_functions.h"
	.file	19	"/usr/local/cuda/bin/../include/math_constants.h"
	.file	20	"/usr/local/cuda/bin/../include/device_functions.h"
	.file	21	"/usr/local/cuda/bin/../include/sm_11_atomic_functions.h"
	.file	22	"/usr/local/cuda/bin/../include/sm_12_atomic_functions.h"
	.file	23	"/usr/local/cuda/bin/../include/sm_13_double_functions.h"
	.file	24	"/usr/local/cuda/bin/../include/sm_20_atomic_functions.h"
	.file	25	"/usr/local/cuda/bin/../include/sm_20_intrinsics.h"
	.file	26	"/usr/local/cuda/bin/../include/surface_functions.h"
	.file	27	"/usr/local/cuda/bin/../include/texture_fetch_functions.h"
	.file	28	"/usr/local/cuda/bin/../include/math_functions_dbl_ptx1.h"


	.entry _Z20performUpdatesKernelPfS_Piii (
		.param .u64 __cudaparm__Z20performUpdatesKernelPfS_Piii_d_phi,
		.param .u64 __cudaparm__Z20performUpdatesKernelPfS_Piii_d_oldphi,
		.param .u64 __cudaparm__Z20performUpdatesKernelPfS_Piii_d_mask,
		.param .s32 __cudaparm__Z20performUpdatesKernelPfS_Piii_nptsx,
		.param .s32 __cudaparm__Z20performUpdatesKernelPfS_Piii_nptsy)
	{
	.reg .u16 %rh<6>;
	.reg .u32 %r<22>;
	.reg .u64 %rd<16>;
	.reg .f32 %f<11>;
	.reg .pred %p<4>;
	.loc	16	13	0
$LDWbegin__Z20performUpdatesKernelPfS_Piii:
	mov.u16 	%rh1, %ctaid.x;
	mov.u16 	%rh2, %ntid.x;
	mul.wide.u16 	%r1, %rh1, %rh2;
	mov.u16 	%rh3, %ctaid.y;
	mov.u16 	%rh4, %ntid.y;
	mul.wide.u16 	%r2, %rh3, %rh4;
	cvt.u32.u16 	%r3, %tid.x;
	add.u32 	%r4, %r3, %r1;
	cvt.u32.u16 	%r5, %tid.y;
	add.u32 	%r6, %r5, %r2;
	ld.param.s32 	%r7, [__cudaparm__Z20performUpdatesKernelPfS_Piii_nptsx];
	ld.param.s32 	%r8, [__cudaparm__Z20performUpdatesKernelPfS_Piii_nptsy];
	set.gt.u32.s32 	%r9, %r8, %r6;
	neg.s32 	%r10, %r9;
	set.gt.u32.s32 	%r11, %r7, %r4;
	neg.s32 	%r12, %r11;
	and.b32 	%r13, %r10, %r12;
	mov.u32 	%r14, 0;
	setp.eq.s32 	%p1, %r13, %r14;
	@%p1 bra 	$Lt_0_2050;
	ld.param.s32 	%r7, [__cudaparm__Z20performUpdatesKernelPfS_Piii_nptsx];
	mul.lo.s32 	%r15, %r7, %r6;
	add.s32 	%r16, %r4, %r15;
	cvt.s64.s32 	%rd1, %r16;
	mul.wide.s32 	%rd2, %r16, 4;
	ld.param.u64 	%rd3, [__cudaparm__Z20performUpdatesKernelPfS_Piii_d_mask];
	add.u64 	%rd4, %rd3, %rd2;
	ld.global.s32 	%r17, [%rd4+0];
	mov.u32 	%r18, 0;
	setp.eq.s32 	%p2, %r17, %r18;
	@%p2 bra 	$Lt_0_2562;
	.loc	16	22	0
	ld.param.u64 	%rd5, [__cudaparm__Z20performUpdatesKernelPfS_Piii_d_oldphi];
	add.u64 	%rd6, %rd2, %rd5;
	.loc	16	13	0
	ld.param.s32 	%r7, [__cudaparm__Z20performUpdatesKernelPfS_Piii_nptsx];
	.loc	16	22	0
	sub.s32 	%r19, %r16, %r7;
	cvt.s64.s32 	%rd7, %r19;
	mul.wide.s32 	%rd8, %r19, 4;
	add.u64 	%rd9, %rd5, %rd8;
	ld.global.f32 	%f1, [%rd9+0];
	add.s32 	%r20, %r16, %r7;
	cvt.s64.s32 	%rd10, %r20;
	mul.wide.s32 	%rd11, %r20, 4;
	add.u64 	%rd12, %rd5, %rd11;
	ld.global.f32 	%f2, [%rd12+0];
	ld.global.f32 	%f3, [%rd6+-4];
	ld.global.f32 	%f4, [%rd6+4];
	add.f32 	%f5, %f3, %f4;
	add.f32 	%f6, %f2, %f5;
	add.f32 	%f7, %f1, %f6;
	mov.f32 	%f8, 0f3e800000;     	// 0.25
	mul.f32 	%f9, %f7, %f8;
	ld.param.u64 	%rd13, [__cudaparm__Z20performUpdatesKernelPfS_Piii_d_phi];
	add.u64 	%rd14, %rd13, %rd2;
	st.global.f32 	[%rd14+0], %f9;
$Lt_0_2562:
$Lt_0_2050:
	.loc	16	23	0
	exit;
$LDWend__Z20performUpdatesKernelPfS_Piii:
	} // _Z20performUpdatesKernelPfS_Piii

	.entry _Z12doCopyKernelPfS_Piii (
		.param .u64 __cudaparm__Z12doCopyKernelPfS_Piii_d_phi,
		.param .u64 __cudaparm__Z12doCopyKernelPfS_Piii_d_oldphi,
		.param .u64 __cudaparm__Z12doCopyKernelPfS_Piii_d_mask,
		.param .s32 __cudaparm__Z12doCopyKernelPfS_Piii_nptsx,
		.param .s32 __cudaparm__Z12doCopyKernelPfS_Piii_nptsy)
	{
	.reg .u16 %rh<6>;
	.reg .u32 %r<20>;
	.reg .u64 %rd<10>;
	.reg .f32 %f<3>;
	.reg .pred %p<4>;
	.loc	16	25	0
$LDWbegin__Z12doCopyKernelPfS_Piii:
	mov.u16 	%rh1, %ctaid.x;
	mov.u16 	%rh2, %ntid.x;
	mul.wide.u16 	%r1, %rh1, %rh2;
	mov.u16 	%rh3, %ctaid.y;
	mov.u16 	%rh4, %ntid.y;
	mul.wide.u16 	%r2, %rh3, %rh4;
	cvt.u32.u16 	%r3, %tid.x;
	add.u32 	%r4, %r3, %r1;
	cvt.u32.u16 	%r5, %tid.y;
	add.u32 	%r6, %r5, %r2;
	ld.param.s32 	%r7, [__cudaparm__Z12doCopyKernelPfS_Piii_nptsx];
	ld.param.s32 	%r8, [__cudaparm__Z12doCopyKernelPfS_Piii_nptsy];
	set.gt.u32.s32 	%r9, %r8, %r6;
	neg.s32 	%r10, %r9;
	set.gt.u32.s32 	%r11, %r7, %r4;
	neg.s32 	%r12, %r11;
	and.b32 	%r13, %r10, %r12;
	mov.u32 	%r14, 0;
	setp.eq.s32 	%p1, %r13, %r14;
	@%p1 bra 	$Lt_1_2050;
	ld.param.s32 	%r7, [__cudaparm__Z12doCopyKernelPfS_Piii_nptsx];
	mul.lo.s32 	%r15, %r7, %r6;
	add.s32 	%r16, %r4, %r15;
	cvt.s64.s32 	%rd1, %r16;
	mul.wide.s32 	%rd2, %r16, 4;
	ld.param.u64 	%rd3, [__cudaparm__Z12doCopyKernelPfS_Piii_d_mask];
	add.u64 	%rd4, %rd3, %rd2;
	ld.global.s32 	%r17, [%rd4+0];
	mov.u32 	%r18, 0;
	setp.eq.s32 	%p2, %r17, %r18;
	@%p2 bra 	$Lt_1_2562;
	.loc	16	32	0
	ld.param.u64 	%rd5, [__cudaparm__Z12doCopyKernelPfS_Piii_d_phi];
	add.u64 	%rd6, %rd5, %rd2;
	ld.global.f32 	%f1, [%rd6+0];
	ld.param.u64 	%rd7, [__cudaparm__Z12doCopyKernelPfS_Piii_d_oldphi];
	add.u64 	%rd8, %rd7, %rd2;
	st.global.f32 	[%rd8+0], %f1;
$Lt_1_2562:
$Lt_1_2050:
	.loc	16	33	0
	exit;
$LDWend__Z12doCopyKernelPfS_Piii:
	} // _Z12doCopyKernelPfS_Piii



// ===== COMPILED SASS (sm_100) =====

	.target	sm_100

	.elftype	@"ET_EXEC"


//--------------------- .note.nv.tkinfo           --------------------------
	.section	.note.nv.tkinfo,"",@"SHT_NOTE"
	.sectionflags	@"SHF_NOTE_NV_TKINFO"
	.tkinfo
        /*0018*/ 	.word	0x00000002
        /*0030*/ 	.string	""
        /*0030*/ 	.string	"ptxas"
        /*0030*/ 	.string	"Cuda compilation tools, release 13.0, V13.0.88"
        /*0030*/ 	.string	"Build cuda_13.0.r13.0/compiler.36424714_0"
        /*0030*/ 	.string	"-arch sm_100 "



//--------------------- .note.nv.cuinfo           --------------------------
	.section	.note.nv.cuinfo,"",@"SHT_NOTE"
	.sectionflags	@"SHF_NOTE_NV_CUINFO"
        /*0018*/ 	.short	0x0002
        /*001a*/ 	.short	0x000a
        /*001c*/ 	.short	0x0082
	.zero		2


//--------------------- .nv.info                  --------------------------
	.section	.nv.info,"",@"SHT_CUDA_INFO"
	.align	4


	//----- nvinfo : EIATTR_REGCOUNT
	.align		4
        /*0000*/ 	.byte	0x04, 0x2f
        /*0002*/ 	.short	(.L_1 - .L_0)
	.align		4
.L_0:
        /*0004*/ 	.word	index@(_Z20performUpdatesKernelPfS_Piii)
        /*0008*/ 	.word	0x00000010


	//----- nvinfo : EIATTR_FRAME_SIZE
	.align		4
.L_1:
        /*000c*/ 	.byte	0x04, 0x11
        /*000e*/ 	.short	(.L_3 - .L_2)
	.align		4
.L_2:
        /*0010*/ 	.word	index@(_Z20performUpdatesKernelPfS_Piii)
        /*0014*/ 	.word	0x00000000


	//----- nvinfo : EIATTR_REGCOUNT
	.align		4
.L_3:
        /*0018*/ 	.byte	0x04, 0x2f
        /*001a*/ 	.short	(.L_5 - .L_4)
	.align		4
.L_4:
        /*001c*/ 	.word	index@(_Z12doCopyKernelPfS_Piii)
        /*0020*/ 	.word	0x0000000a


	//----- nvinfo : EIATTR_FRAME_SIZE
	.align		4
.L_5:
        /*0024*/ 	.byte	0x04, 0x11
        /*0026*/ 	.short	(.L_7 - .L_6)
	.align		4
.L_6:
        /*0028*/ 	.word	index@(_Z12doCopyKernelPfS_Piii)
        /*002c*/ 	.word	0x00000000


	//----- nvinfo : EIATTR_MIN_STACK_SIZE
	.align		4
.L_7:
        /*0030*/ 	.byte	0x04, 0x12
        /*0032*/ 	.short	(.L_9 - .L_8)
	.align		4
.L_8:
        /*0034*/ 	.word	index@(_Z12doCopyKernelPfS_Piii)
        /*0038*/ 	.word	0x00000000


	//----- nvinfo : EIATTR_MIN_STACK_SIZE
	.align		4
.L_9:
        /*003c*/ 	.byte	0x04, 0x12
        /*003e*/ 	.short	(.L_11 - .L_10)
	.align		4
.L_10:
        /*0040*/ 	.word	index@(_Z20performUpdatesKernelPfS_Piii)
        /*0044*/ 	.word	0x00000000
.L_11:


//--------------------- .nv.compat                --------------------------
	.section	.nv.compat,"",@"SHT_CUDA_COMPAT_INFO"
	.align	4
        /*0000*/ 	.byte	0x02, 0x09, 0x00, 0x00, 0x02, 0x02, 0x01, 0x00, 0x02, 0x05, 0x05, 0x00, 0x03, 0x07, 0x01, 0x01
        /*0010*/ 	.byte	0x02, 0x03, 0x00, 0x00, 0x02, 0x06, 0x01, 0x00, 0x04, 0x0b, 0x08, 0x00, 0x09, 0x00, 0x00, 0x00
        /*0020*/ 	.byte	0x00, 0x00, 0x00, 0x00


//--------------------- .nv.info._Z12doCopyKernelPfS_Piii --------------------------
	.section	.nv.info._Z12doCopyKernelPfS_Piii,"",@"SHT_CUDA_INFO"
	.sectionflags	@""
	.align	4


	//----- nvinfo : EIATTR_CUDA_API_VERSION
	.align		4
        /*0000*/ 	.byte	0x04, 0x37
        /*0002*/ 	.short	(.L_13 - .L_12)
.L_12:
        /*0004*/ 	.word	0x00000082


	//----- nvinfo : EIATTR_KPARAM_INFO
	.align		4
.L_13:
        /*0008*/ 	.byte	0x04, 0x17
        /*000a*/ 	.short	(.L_15 - .L_14)
.L_14:
        /*000c*/ 	.word	0x00000000
        /*0010*/ 	.short	0x0004
        /*0012*/ 	.short	0x001c
        /*0014*/ 	.byte	0x00, 0xf0, 0x11, 0x00


	//----- nvinfo : EIATTR_KPARAM_INFO
	.align		4
.L_15:
        /*0018*/ 	.byte	0x04, 0x17
        /*001a*/ 	.short	(.L_17 - .L_16)
.L_16:
        /*001c*/ 	.word	0x00000000
        /*0020*/ 	.short	0x0003
        /*0022*/ 	.short	0x0018
        /*0024*/ 	.byte	0x00, 0xf0, 0x11, 0x00


	//----- nvinfo : EIATTR_KPARAM_INFO
	.align		4
.L_17:
        /*0028*/ 	.byte	0x04, 0x17
        /*002a*/ 	.short	(.L_19 - .L_18)
.L_18:
        /*002c*/ 	.word	0x00000000
        /*0030*/ 	.short	0x0002
        /*0032*/ 	.short	0x0010
        /*0034*/ 	.byte	0x00, 0xf0, 0x21, 0x00


	//----- nvinfo : EIATTR_KPARAM_INFO
	.align		4
.L_19:
        /*0038*/ 	.byte	0x04, 0x17
        /*003a*/ 	.short	(.L_21 - .L_20)
.L_20:
        /*003c*/ 	.word	0x00000000
        /*0040*/ 	.short	0x0001
        /*0042*/ 	.short	0x0008
        /*0044*/ 	.byte	0x00, 0xf0, 0x21, 0x00


	//----- nvinfo : EIATTR_KPARAM_INFO
	.align		4
.L_21:
        /*0048*/ 	.byte	0x04, 0x17
        /*004a*/ 	.short	(.L_23 - .L_22)
.L_22:
        /*004c*/ 	.word	0x00000000
        /*0050*/ 	.short	0x0000
        /*0052*/ 	.short	0x0000
        /*0054*/ 	.byte	0x00, 0xf0, 0x21, 0x00


	//----- nvinfo : EIATTR_SPARSE_MMA_MASK
	.align		4
.L_23:
        /*0058*/ 	.byte	0x03, 0x50
        /*005a*/ 	.short	0x0000


	//----- nvinfo : EIATTR_MAXREG_COUNT
	.align		4
        /*005c*/ 	.byte	0x03, 0x1b
        /*005e*/ 	.short	0x00ff


	//----- nvinfo : EIATTR_MERCURY_ISA_VERSION
	.align		4
        /*0060*/ 	.byte	0x03, 0x5f
        /*0062*/ 	.short	0x0101


	//----- nvinfo : EIATTR_VRC_CTA_INIT_COUNT
	.align		4
        /*0064*/ 	.byte	0x02, 0x4a
	.zero		1
	.zero		1


	//----- nvinfo : EIATTR_EXIT_INSTR_OFFSETS
	.align		4
        /*0068*/ 	.byte	0x04, 0x1c
        /*006a*/ 	.short	(.L_25 - .L_24)


	//   ....[0]....
.L_24:
        /*006c*/ 	.word	0x00000120


	//   ....[1]....
        /*0070*/ 	.word	0x00000190


	//   ....[2]....
        /*0074*/ 	.word	0x00000200


	//----- nvinfo : EIATTR_CBANK_PARAM_SIZE
	.align		4
.L_25:
        /*0078*/ 	.byte	0x03, 0x19
        /*007a*/ 	.short	0x0020


	//----- nvinfo : EIATTR_PARAM_CBANK
	.align		4
        /*007c*/ 	.byte	0x04, 0x0a
        /*007e*/ 	.short	(.L_27 - .L_26)
	.align		4
.L_26:
        /*0080*/ 	.word	index@(.nv.constant0._Z12doCopyKernelPfS_Piii)
        /*0084*/ 	.short	0x0380
        /*0086*/ 	.short	0x0020


	//----- nvinfo : EIATTR_SW_WAR
	.align		4
.L_27:
        /*0088*/ 	.byte	0x04, 0x36
        /*008a*/ 	.short	(.L_29 - .L_28)
.L_28:
        /*008c*/ 	.word	0x00000008
.L_29:


//--------------------- .nv.info._Z20performUpdatesKernelPfS_Piii --------------------------
	.section	.nv.info._Z20performUpdatesKernelPfS_Piii,"",@"SHT_CUDA_INFO"
	.sectionflags	@""
	.align	4


	//----- nvinfo : EIATTR_CUDA_API_VERSION
	.align		4
        /*0000*/ 	.byte	0x04, 0x37
        /*0002*/ 	.short	(.L_31 - .L_30)
.L_30:
        /*0004*/ 	.word	0x00000082


	//----- nvinfo : EIATTR_KPARAM_INFO
	.align		4
.L_31:
        /*0008*/ 	.byte	0x04, 0x17
        /*000a*/ 	.short	(.L_33 - .L_32)
.L_32:
        /*000c*/ 	.word	0x00000000
        /*0010*/ 	.short	0x0004
        /*0012*/ 	.short	0x001c
        /*0014*/ 	.byte	0x00, 0xf0, 0x11, 0x00


	//----- nvinfo : EIATTR_KPARAM_INFO
	.align		4
.L_33:
        /*0018*/ 	.byte	0x04, 0x17
        /*001a*/ 	.short	(.L_35 - .L_34)
.L_34:
        /*001c*/ 	.word	0x00000000
        /*0020*/ 	.short	0x0003
        /*0022*/ 	.short	0x0018
        /*0024*/ 	.byte	0x00, 0xf0, 0x11, 0x00


	//----- nvinfo : EIATTR_KPARAM_INFO
	.align		4
.L_35:
        /*0028*/ 	.byte	0x04, 0x17
        /*002a*/ 	.short	(.L_37 - .L_36)
.L_36:
        /*002c*/ 	.word	0x00000000
        /*0030*/ 	.short	0x0002
        /*0032*/ 	.short	0x0010
        /*0034*/ 	.byte	0x00, 0xf0, 0x21, 0x00


	//----- nvinfo : EIATTR_KPARAM_INFO
	.align		4
.L_37:
        /*0038*/ 	.byte	0x04, 0x17
        /*003a*/ 	.short	(.L_39 - .L_38)
.L_38:
        /*003c*/ 	.word	0x00000000
        /*0040*/ 	.short	0x0001
        /*0042*/ 	.short	0x0008
        /*0044*/ 	.byte	0x00, 0xf0, 0x21, 0x00


	//----- nvinfo : EIATTR_KPARAM_INFO
	.align		4
.L_39:
        /*0048*/ 	.byte	0x04, 0x17
        /*004a*/ 	.short	(.L_41 - .L_40)
.L_40:
        /*004c*/ 	.word	0x00000000
        /*0050*/ 	.short	0x0000
        /*0052*/ 	.short	0x0000
        /*0054*/ 	.byte	0x00, 0xf0, 0x21, 0x00


	//----- nvinfo : EIATTR_SPARSE_MMA_MASK
	.align		4
.L_41:
        /*0058*/ 	.byte	0x03, 0x50
        /*005a*/ 	.short	0x0000


	//----- nvinfo : EIATTR_MAXREG_COUNT
	.align		4
        /*005c*/ 	.byte	0x03, 0x1b
        /*005e*/ 	.short	0x00ff


	//----- nvinfo : EIATTR_MERCURY_ISA_VERSION
	.align		4
        /*0060*/ 	.byte	0x03, 0x5f
        /*0062*/ 	.short	0x0101


	//----- nvinfo : EIATTR_VRC_CTA_INIT_COUNT
	.align		4
        /*0064*/ 	.byte	0x02, 0x4a
	.zero		1
	.zero		1


	//----- nvinfo : EIATTR_EXIT_INSTR_OFFSETS
	.align		4
        /*0068*/ 	.byte	0x04, 0x1c
        /*006a*/ 	.short	(.L_43 - .L_42)


	//   ....[0]....
.L_42:
        /*006c*/ 	.word	0x00000120


	//   ....[1]....
        /*0070*/ 	.word	0x00000190


	//   ....[2]....
        /*0074*/ 	.word	0x000002b0


	//----- nvinfo : EIATTR_CBANK_PARAM_SIZE
	.align		4
.L_43:
        /*0078*/ 	.byte	0x03, 0x19
        /*007a*/ 	.short	0x0020


	//----- nvinfo : EIATTR_PARAM_CBANK
	.align		4
        /*007c*/ 	.byte	0x04, 0x0a
        /*007e*/ 	.short	(.L_45 - .L_44)
	.align		4
.L_44:
        /*0080*/ 	.word	index@(.nv.constant0._Z20performUpdatesKernelPfS_Piii)
        /*0084*/ 	.short	0x0380
        /*0086*/ 	.short	0x0020


	//----- nvinfo : EIATTR_SW_WAR
	.align		4
.L_45:
        /*0088*/ 	.byte	0x04, 0x36
        /*008a*/ 	.short	(.L_47 - .L_46)
.L_46:
        /*008c*/ 	.word	0x00000008
.L_47:


//--------------------- .nv.callgraph             --------------------------
	.section	.nv.callgraph,"",@"SHT_CUDA_CALLGRAPH"
	.align	4
	.sectionentsize	8
	.align		4
        /*0000*/ 	.word	0x00000000
	.align		4
        /*0004*/ 	.word	0xffffffff
	.align		4
        /*0008*/ 	.word	0x00000000
	.align		4
        /*000c*/ 	.word	0xfffffffe
	.align		4
        /*0010*/ 	.word	0x00000000
	.align		4
        /*0014*/ 	.word	0xfffffffd
	.align		4
        /*0018*/ 	.word	0x00000000
	.align		4
        /*001c*/ 	.word	0xfffffffc


//--------------------- .text._Z12doCopyKernelPfS_Piii --------------------------
	.section	.text._Z12doCopyKernelPfS_Piii,"ax",@progbits
	.align	128
.text._Z12doCopyKernelPfS_Piii:
        .type           _Z12doCopyKernelPfS_Piii,@function
        .size           _Z12doCopyKernelPfS_Piii,(.L_x_2 - _Z12doCopyKernelPfS_Piii)
        .other          _Z12doCopyKernelPfS_Piii,@"STO_CUDA_ENTRY STV_DEFAULT"
_Z12doCopyKernelPfS_Piii:
[----:B------:R-:W-:Y:S01]  /*0000*/  LDC R1, c[0x0][0x37c] ;  /* 0x0000df00ff017b82 */ /* 0x000fe20000000800 */
[----:B------:R-:W0:Y:S07]  /*0010*/  S2R R0, SR_TID.X ;  /* 0x0000000000007919 */ /* 0x000e2e0000002100 */
[----:B------:R-:W1:Y:S01]  /*0020*/  S2UR UR4, SR_CTAID.X ;  /* 0x00000000000479c3 */ /* 0x000e620000002500 */
[----:B------:R-:W2:Y:S01]  /*0030*/  LDCU.64 UR6, c[0x0][0x398] ;  /* 0x00007300ff0677ac */ /* 0x000ea20008000a00 */
[----:B------:R-:W3:Y:S06]  /*0040*/  S2R R2, SR_TID.Y ;  /* 0x0000000000027919 */ /* 0x000eec0000002200 */
[----:B------:R-:W4:Y:S08]  /*0050*/  LDC R3, c[0x0][0x360] ;  /* 0x0000d800ff037b82 */ /* 0x000f300000000800 */
[----:B------:R-:W5:Y:S08]  /*0060*/  S2UR UR5, SR_CTAID.Y ;  /* 0x00000000000579c3 */ /* 0x000f700000002600 */
[----:B------:R-:W2:Y:S01]  /*0070*/  LDC R5, c[0x0][0x364] ;  /* 0x0000d900ff057b82 */ /* 0x000ea20000000800 */
[----:B-1----:R-:W-:Y:S01]  /*0080*/  ULOP3.LUT UR4, UR4, 0xffff, URZ, 0xc0, !UPT ;  /* 0x0000ffff04047892 */ /* 0x002fe2000f8ec0ff */
[----:B0-----:R-:W-:-:S02]  /*0090*/  LOP3.LUT R0, R0, 0xffff, RZ, 0xc0, !PT ;  /* 0x0000ffff00007812 */ /* 0x001fc400078ec0ff */
[----:B----4-:R-:W-:Y:S02]  /*00a0*/  LOP3.LUT R3, R3, 0xffff, RZ, 0xc0, !PT ;  /* 0x0000ffff03037812 */ /* 0x010fe400078ec0ff */
[----:B---3--:R-:W-:-:S03]  /*00b0*/  LOP3.LUT R2, R2, 0xffff, RZ, 0xc0, !PT ;  /* 0x0000ffff02027812 */ /* 0x008fc600078ec0ff */
[----:B------:R-:W-:Y:S01]  /*00c0*/  IMAD R0, R3, UR4, R0 ;  /* 0x0000000403007c24 */ /* 0x000fe2000f8e0200 */
[----:B-----5:R-:W-:-:S04]  /*00d0*/  ULOP3.LUT UR5, UR5, 0xffff, URZ, 0xc0, !UPT ;  /* 0x0000ffff05057892 */ /* 0x020fc8000f8ec0ff */
[----:B--2---:R-:W-:Y:S02]  /*00e0*/  ISETP.LT.AND P0, PT, R0, UR6, PT ;  /* 0x0000000600007c0c */ /* 0x004fe4000bf01270 */
[----:B------:R-:W-:-:S05]  /*00f0*/  LOP3.LUT R5, R5, 0xffff, RZ, 0xc0, !PT ;  /* 0x0000ffff05057812 */ /* 0x000fca00078ec0ff */
[----:B------:R-:W-:-:S05]  /*0100*/  IMAD R5, R5, UR5, R2 ;  /* 0x0000000505057c24 */ /* 0x000fca000f8e0202 */
[----:B------:R-:W-:-:S13]  /*0110*/  ISETP.LT.AND P0, PT, R5, UR7, P0 ;  /* 0x0000000705007c0c */ /* 0x000fda0008701270 */
[----:B------:R-:W-:Y:S05]  /*0120*/  @!P0 EXIT ;  /* 0x000000000000894d */ /* 0x000fea0003800000 */
[----:B------:R-:W0:Y:S01]  /*0130*/  LDC.64 R2, c[0x0][0x390] ;  /* 0x0000e400ff027b82 */ /* 0x000e220000000a00 */
[----:B------:R-:W1:Y:S01]  /*0140*/  LDCU.64 UR4, c[0x0][0x358] ;  /* 0x00006b00ff0477ac */ /* 0x000e620008000a00 */
[----:B------:R-:W-:-:S04]  /*0150*/  IMAD R7, R5, UR6, R0 ;  /* 0x0000000605077c24 */ /* 0x000fc8000f8e0200 */
[----:B0-----:R-:W-:-:S06]  /*0160*/  IMAD.WIDE R2, R7, 0x4, R2 ;  /* 0x0000000407027825 */ /* 0x001fcc00078e0202 */
[----:B-1----:R-:W2:Y:S02]  /*0170*/  LDG.E R2, desc[UR4][R2.64] ;  /* 0x0000000402027981 */ /* 0x002ea4000c1e1900 */
[----:B--2---:R-:W-:-:S13]  /*0180*/  ISETP.NE.AND P0, PT, R2, RZ, PT ;  /* 0x000000ff0200720c */ /* 0x004fda0003f05270 */
[----:B------:R-:W-:Y:S05]  /*0190*/  @!P0 EXIT ;  /* 0x000000000000894d */ /* 0x000fea0003800000 */
[----:B------:R-:W0:Y:S08]  /*01a0*/  LDC.64 R2, c[0x0][0x380] ;  /* 0x0000e000ff027b82 */ /* 0x000e300000000a00 */
[----:B------:R-:W1:Y:S01]  /*01b0*/  LDC.64 R4, c[0x0][0x388] ;  /* 0x0000e200ff047b82 */ /* 0x000e620000000a00 */
[----:B0-----:R-:W-:-:S06]  /*01c0*/  IMAD.WIDE R2, R7, 0x4, R2 ;  /* 0x0000000407027825 */ /* 0x001fcc00078e0202 */
[----:B------:R-:W2:Y:S01]  /*01d0*/  LDG.E R3, desc[UR4][R2.64] ;  /* 0x0000000402037981 */ /* 0x000ea2000c1e1900 */
[----:B-1----:R-:W-:-:S05]  /*01e0*/  IMAD.WIDE R4, R7, 0x4, R4 ;  /* 0x0000000407047825 */ /* 0x002fca00078e0204 */
[----:B--2---:R-:W-:Y:S01]  /*01f0*/  STG.E desc[UR4][R4.64], R3 ;  /* 0x0000000304007986 */ /* 0x004fe2000c101904 */
[----:B------:R-:W-:Y:S05]  /*0200*/  EXIT ;  /* 0x000000000000794d */ /* 0x000fea0003800000 */
.L_x_0:
[----:B------:R-:W-:-:S00]  /*0210*/  BRA `(.L_x_0) ;  /* 0xfffffffc00fc7947 */ /* 0x000fc0000383ffff */
[----:B------:R-:W-:-:S00]  /*0220*/  NOP ;  /* 0x0000000000007918 */ /* 0x000fc00000000000 */
        /* <DEDUP_REMOVED lines=13> */
.L_x_2:


//--------------------- .text._Z20performUpdatesKernelPfS_Piii --------------------------
	.section	.text._Z20performUpdatesKernelPfS_Piii,"ax",@progbits
	.align	128
.text._Z20performUpdatesKernelPfS_Piii:
        .type           _Z20performUpdatesKernelPfS_Piii,@function
        .size           _Z20performUpdatesKernelPfS_Piii,(.L_x_3 - _Z20performUpdatesKernelPfS_Piii)
        .other          _Z20performUpdatesKernelPfS_Piii,@"STO_CUDA_ENTRY STV_DEFAULT"
_Z20performUpdatesKernelPfS_Piii:
        /* <DEDUP_REMOVED lines=26> */
[----:B------:R-:W0:Y:S01]  /*01a0*/  LDC.64 R4, c[0x0][0x388] ;  /* 0x0000e200ff047b82 */ /* 0x000e220000000a00 */
[C---:B------:R-:W-:Y:S02]  /*01b0*/  IADD3 R7, PT, PT, R11.reuse, UR6, RZ ;  /* 0x000000060b077c10 */ /* 0x040fe4000fffe0ff */
[C---:B------:R-:W-:Y:S01]  /*01c0*/  IADD3 R9, PT, PT, R11.reuse, -UR6, RZ ;  /* 0x800000060b097c10 */ /* 0x040fe2000fffe0ff */
[----:B0-----:R-:W-:-:S04]  /*01d0*/  IMAD.WIDE R2, R11, 0x4, R4 ;  /* 0x000000040b027825 */ /* 0x001fc800078e0204 */
[--C-:B------:R-:W-:Y:S01]  /*01e0*/  IMAD.WIDE R6, R7, 0x4, R4.reuse ;  /* 0x0000000407067825 */ /* 0x100fe200078e0204 */
[----:B------:R-:W2:Y:S04]  /*01f0*/  LDG.E R0, desc[UR4][R2.64+-0x4] ;  /* 0xfffffc0402007981 */ /* 0x000ea8000c1e1900 */
[----:B------:R-:W2:Y:S01]  /*0200*/  LDG.E R13, desc[UR4][R2.64+0x4] ;  /* 0x00000404020d7981 */ /* 0x000ea2000c1e1900 */
[----:B------:R-:W-:Y:S02]  /*0210*/  IMAD.WIDE R4, R9, 0x4, R4 ;  /* 0x0000000409047825 */ /* 0x000fe400078e0204 */
[----:B------:R-:W0:Y:S01]  /*0220*/  LDC.64 R8, c[0x0][0x380] ;  /* 0x0000e000ff087b82 */ /* 0x000e220000000a00 */
[----:B------:R-:W3:Y:S04]  /*0230*/  LDG.E R6, desc[UR4][R6.64] ;  /* 0x0000000406067981 */ /* 0x000ee8000c1e1900 */
[----:B------:R-:W4:Y:S01]  /*0240*/  LDG.E R4, desc[UR4][R4.64] ;  /* 0x0000000404047981 */ /* 0x000f22000c1e1900 */
[----:B0-----:R-:W-:-:S04]  /*0250*/  IMAD.WIDE R8, R11, 0x4, R8 ;  /* 0x000000040b087825 */ /* 0x001fc800078e0208 */
[----:B--2---:R-:W-:-:S04]  /*0260*/  FADD.FTZ R13, R0, R13 ;  /* 0x0000000d000d7221 */ /* 0x004fc80000010000 */
[----:B---3--:R-:W-:-:S04]  /*0270*/  FADD.FTZ R13, R6, R13 ;  /* 0x0000000d060d7221 */ /* 0x008fc80000010000 */
[----:B----4-:R-:W-:-:S04]  /*0280*/  FADD.FTZ R13, R4, R13 ;  /* 0x0000000d040d7221 */ /* 0x010fc80000010000 */
[----:B------:R-:W-:-:S05]  /*0290*/  FMUL.FTZ R13, R13, 0.25 ;  /* 0x3e8000000d0d7820 */ /* 0x000fca0000410000 */
[----:B------:R-:W-:Y:S01]  /*02a0*/  STG.E desc[UR4][R8.64], R13 ;  /* 0x0000000d08007986 */ /* 0x000fe2000c101904 */
[----:B------:R-:W-:Y:S05]  /*02b0*/  EXIT ;  /* 0x000000000000794d */ /* 0x000fea0003800000 */
.L_x_1:
        /* <DEDUP_REMOVED lines=12> */
.L_x_3:


//--------------------- .nv.shared.reserved.0     --------------------------
	.section	.nv.shared.reserved.0,"aw",@nobits
	.weak		__nv_reservedSMEM_offset_0_alias
	.size		__nv_reservedSMEM_offset_0_alias, 0, 64
	.other		__nv_reservedSMEM_offset_0_alias,@"STO_CUDA_RESERVED_SHARED STV_DEFAULT"
__nv_reservedSMEM_offset_0_alias:
	.zero		0
	.zero		64


//--------------------- .nv.constant0._Z12doCopyKernelPfS_Piii --------------------------
	.section	.nv.constant0._Z12doCopyKernelPfS_Piii,"a",@progbits
	.sectionflags	@""
	.align	4
.nv.constant0._Z12doCopyKernelPfS_Piii:
	.zero		928


//--------------------- .nv.constant0._Z20performUpdatesKernelPfS_Piii --------------------------
	.section	.nv.constant0._Z20performUpdatesKernelPfS_Piii,"a",@progbits
	.sectionflags	@""
	.align	4
.nv.constant0._Z20performUpdatesKernelPfS_Piii:
	.zero		928


//--------------------- SYMBOLS --------------------------

	.type		.nv.reservedSmem.offset0,@object
	.size		.nv.reservedSmem.offset0,0x4
